	.headerflags	@"EF_CUDA_TEXMODE_UNIFIED EF_CUDA_64BIT_ADDRESS EF_CUDA_ACCELERATORS EF_CUDA_SM90 EF_CUDA_VIRTUAL_SM(EF_CUDA_SM90)"
	.elftype	@"ET_EXEC"


//--------------------- .nv.info                  --------------------------
	.section	.nv.info,"",@"SHT_CUDA_INFO"
	.align	4


	//----- nvinfo : EIATTR_REGCOUNT
	.align		4
        /*0000*/ 	.byte	0x04, 0x2f
        /*0002*/ 	.short	(.L_3 - .L_2)
	.align		4
.L_2:
        /*0004*/ 	.word	index@(triton_poi_fused__native_batch_norm_legit_no_training__prelu_kernel_add_27)
        /*0008*/ 	.word	0x00000017


	//----- nvinfo : EIATTR_MIN_STACK_SIZE
	.align		4
.L_3:
        /*000c*/ 	.byte	0x04, 0x12
        /*000e*/ 	.short	(.L_5 - .L_4)
	.align		4
.L_4:
        /*0010*/ 	.word	index@(triton_poi_fused__native_batch_norm_legit_no_training__prelu_kernel_add_27)
        /*0014*/ 	.word	0x00000000


	//----- nvinfo : EIATTR_FRAME_SIZE
	.align		4
.L_5:
        /*0018*/ 	.byte	0x04, 0x11
        /*001a*/ 	.short	(.L_7 - .L_6)
	.align		4
.L_6:
        /*001c*/ 	.word	index@(triton_poi_fused__native_batch_norm_legit_no_training__prelu_kernel_add_27)
        /*0020*/ 	.word	0x00000000


	//----- nvinfo : EIATTR_MIN_STACK_SIZE
	.align		4
.L_7:
        /*0024*/ 	.byte	0x04, 0x12
        /*0026*/ 	.short	(.L_9 - .L_8)
	.align		4
.L_8:
        /*0028*/ 	.word	index@(triton_poi_fused__native_batch_norm_legit_no_training__prelu_kernel_add_27)
        /*002c*/ 	.word	0x00000000
.L_9:


//--------------------- .nv.info.triton_poi_fused__native_batch_norm_legit_no_training__prelu_kernel_add_27 --------------------------
	.section	.nv.info.triton_poi_fused__native_batch_norm_legit_no_training__prelu_kernel_add_27,"",@"SHT_CUDA_INFO"
	.sectionflags	@""
	.align	4


	//----- nvinfo : EIATTR_CUDA_API_VERSION
	.align		4
        /*0000*/ 	.byte	0x04, 0x37
        /*0002*/ 	.short	(.L_11 - .L_10)
.L_10:
        /*0004*/ 	.word	0x0000007c


	//----- nvinfo : EIATTR_KPARAM_INFO
	.align		4
.L_11:
        /*0008*/ 	.byte	0x04, 0x17
        /*000a*/ 	.short	(.L_13 - .L_12)
.L_12:
        /*000c*/ 	.word	0x00000000
        /*0010*/ 	.short	0x0009
        /*0012*/ 	.short	0x0048
        /*0014*/ 	.byte	0x00, 0xf0, 0x11, 0x00


	//----- nvinfo : EIATTR_KPARAM_INFO
	.align		4
.L_13:
        /*0018*/ 	.byte	0x04, 0x17
        /*001a*/ 	.short	(.L_15 - .L_14)
.L_14:
        /*001c*/ 	.word	0x00000000
        /*0020*/ 	.short	0x0008
        /*0022*/ 	.short	0x0040
        /*0024*/ 	.byte	0x00, 0xf4, 0x21, 0x00


	//----- nvinfo : EIATTR_KPARAM_INFO
	.align		4
.L_15:
        /*0028*/ 	.byte	0x04, 0x17
        /*002a*/ 	.short	(.L_17 - .L_16)
.L_16:
        /*002c*/ 	.word	0x00000000
        /*0030*/ 	.short	0x0007
        /*0032*/ 	.short	0x0038
        /*0034*/ 	.byte	0x00, 0xf4, 0x21, 0x00


	//----- nvinfo : EIATTR_KPARAM_INFO
	.align		4
.L_17:
        /*0038*/ 	.byte	0x04, 0x17
        /*003a*/ 	.short	(.L_19 - .L_18)
.L_18:
        /*003c*/ 	.word	0x00000000
        /*0040*/ 	.short	0x0006
        /*0042*/ 	.short	0x0030
        /*0044*/ 	.byte	0x00, 0xf4, 0x21, 0x00


	//----- nvinfo : EIATTR_KPARAM_INFO
	.align		4
.L_19:
        /*0048*/ 	.byte	0x04, 0x17
        /*004a*/ 	.short	(.L_21 - .L_20)
.L_20:
        /*004c*/ 	.word	0x00000000
        /*0050*/ 	.short	0x0005
        /*0052*/ 	.short	0x0028
        /*0054*/ 	.byte	0x00, 0xf4, 0x21, 0x00


	//----- nvinfo : EIATTR_KPARAM_INFO
	.align		4
.L_21:
        /*0058*/ 	.byte	0x04, 0x17
        /*005a*/ 	.short	(.L_23 - .L_22)
.L_22:
        /*005c*/ 	.word	0x00000000
        /*0060*/ 	.short	0x0004
        /*0062*/ 	.short	0x0020
        /*0064*/ 	.byte	0x00, 0xf4, 0x21, 0x00


	//----- nvinfo : EIATTR_KPARAM_INFO
	.align		4
.L_23:
        /*0068*/ 	.byte	0x04, 0x17
        /*006a*/ 	.short	(.L_25 - .L_24)
.L_24:
        /*006c*/ 	.word	0x00000000
        /*0070*/ 	.short	0x0003
        /*0072*/ 	.short	0x0018
        /*0074*/ 	.byte	0x00, 0xf4, 0x21, 0x00


	//----- nvinfo : EIATTR_KPARAM_INFO
	.align		4
.L_25:
        /*0078*/ 	.byte	0x04, 0x17
        /*007a*/ 	.short	(.L_27 - .L_26)
.L_26:
        /*007c*/ 	.word	0x00000000
        /*0080*/ 	.short	0x0002
        /*0082*/ 	.short	0x0010
        /*0084*/ 	.byte	0x00, 0xf4, 0x21, 0x00


	//----- nvinfo : EIATTR_KPARAM_INFO
	.align		4
.L_27:
        /*0088*/ 	.byte	0x04, 0x17
        /*008a*/ 	.short	(.L_29 - .L_28)
.L_28:
        /*008c*/ 	.word	0x00000000
        /*0090*/ 	.short	0x0001
        /*0092*/ 	.short	0x0008
        /*0094*/ 	.byte	0x00, 0xf4, 0x21, 0x00


	//----- nvinfo : EIATTR_KPARAM_INFO
	.align		4
.L_29:
        /*0098*/ 	.byte	0x04, 0x17
        /*009a*/ 	.short	(.L_31 - .L_30)
.L_30:
        /*009c*/ 	.word	0x00000000
        /*00a0*/ 	.short	0x0000
        /*00a2*/ 	.short	0x0000
        /*00a4*/ 	.byte	0x00, 0xf4, 0x21, 0x00


	//----- nvinfo : EIATTR_SPARSE_MMA_MASK
	.align		4
.L_31:
        /*00a8*/ 	.byte	0x03, 0x50
        /*00aa*/ 	.short	0x0000


	//----- nvinfo : EIATTR_MAXREG_COUNT
	.align		4
        /*00ac*/ 	.byte	0x03, 0x1b
        /*00ae*/ 	.short	0x00ff


	//----- nvinfo : EIATTR_EXIT_INSTR_OFFSETS
	.align		4
        /*00b0*/ 	.byte	0x04, 0x1c
        /*00b2*/ 	.short	(.L_33 - .L_32)


	//   ....[0]....
.L_32:
        /*00b4*/ 	.word	0x00000430


	//----- nvinfo : EIATTR_REQNTID
	.align		4
.L_33:
        /*00b8*/ 	.byte	0x04, 0x10
        /*00ba*/ 	.short	(.L_35 - .L_34)
.L_34:
        /*00bc*/ 	.word	0x00000080
        /*00c0*/ 	.word	0x00000001
        /*00c4*/ 	.word	0x00000001


	//----- nvinfo : EIATTR_CBANK_PARAM_SIZE
	.align		4
.L_35:
        /*00c8*/ 	.byte	0x03, 0x19
        /*00ca*/ 	.short	0x004c


	//----- nvinfo : EIATTR_PARAM_CBANK
	.align		4
        /*00cc*/ 	.byte	0x04, 0x0a
        /*00ce*/ 	.short	(.L_37 - .L_36)
	.align		4
.L_36:
        /*00d0*/ 	.word	index@(.nv.constant0.triton_poi_fused__native_batch_norm_legit_no_training__prelu_kernel_add_27)
        /*00d4*/ 	.short	0x0210
        /*00d6*/ 	.short	0x004c


	//----- nvinfo : EIATTR_SW_WAR
	.align		4
.L_37:
        /*00d8*/ 	.byte	0x04, 0x36
        /*00da*/ 	.short	(.L_39 - .L_38)
.L_38:
        /*00dc*/ 	.word	0x00000008
.L_39:


//--------------------- .nv.callgraph             --------------------------
	.section	.nv.callgraph,"",@"SHT_CUDA_CALLGRAPH"
	.align	4
	.sectionentsize	8
	.align		4
        /*0000*/ 	.word	0x00000000
	.align		4
        /*0004*/ 	.word	0xffffffff
	.align		4
        /*0008*/ 	.word	0x00000000
	.align		4
        /*000c*/ 	.word	0xfffffffe
	.align		4
        /*0010*/ 	.word	0x00000000
	.align		4
        /*0014*/ 	.word	0xfffffffd
	.align		4
        /*0018*/ 	.word	0x00000000
	.align		4
        /*001c*/ 	.word	0xfffffffc


//--------------------- .nv.constant4             --------------------------
	.section	.nv.constant4,"a",@progbits
	.align	8
	.align		8
.nv.constant4:
        /*0000*/ 	.dword	_$_str
	.align		8
        /*0008*/ 	.dword	_$_str_$_2


//--------------------- .text.triton_poi_fused__native_batch_norm_legit_no_training__prelu_kernel_add_27 --------------------------
	.section	.text.triton_poi_fused__native_batch_norm_legit_no_training__prelu_kernel_add_27,"ax",@progbits
	.align	128
        .global         triton_poi_fused__native_batch_norm_legit_no_training__prelu_kernel_add_27
        .type           triton_poi_fused__native_batch_norm_legit_no_training__prelu_kernel_add_27,@function
        .size           triton_poi_fused__native_batch_norm_legit_no_training__prelu_kernel_add_27,(.L_x_1 - triton_poi_fused__native_batch_norm_legit_no_training__prelu_kernel_add_27)
        .other          triton_poi_fused__native_batch_norm_legit_no_training__prelu_kernel_add_27,@"STO_CUDA_ENTRY STV_DEFAULT"
triton_poi_fused__native_batch_norm_legit_no_training__prelu_kernel_add_27:
.text.triton_poi_fused__native_batch_norm_legit_no_training__prelu_kernel_add_27:
[----:B------:R-:W-:Y:S01]  /*0000*/  LDC R1, c[0x0][0x28] ;  /* 0x00000a00ff017b82 */ /* 0x000fe20000000800 */
[----:B------:R-:W1:Y:S07]  /*0010*/  S2R R0, SR_TID.X ;  /* 0x0000000000007919 */ /* 0x000e6e0000002100 */
[----:B------:R-:W2:Y:S01]  /*0020*/  LDC.64 R12, c[0x0][0x220] ;  /* 0x00008800ff0c7b82 */ /* 0x000ea20000000a00 */
[----:B------:R-:W-:Y:S01]  /*0030*/  ULDC.64 UR4, c[0x0][0x208] ;  /* 0x0000820000047ab9 */ /* 0x000fe20000000a00 */
[----:B------:R-:W3:Y:S06]  /*0040*/  S2R R5, SR_CTAID.X ;  /* 0x0000000000057919 */ /* 0x000eec0000002500 */
[----:B------:R-:W4:Y:S08]  /*0050*/  LDC.64 R14, c[0x0][0x218] ;  /* 0x00008600ff0e7b82 */ /* 0x000f300000000a00 */
[----:B------:R-:W5:Y:S08]  /*0060*/  LDC.64 R18, c[0x0][0x230] ;  /* 0x00008c00ff127b82 */ /* 0x000f700000000a00 */
[----:B------:R-:W4:Y:S01]  /*0070*/  LDC.64 R16, c[0x0][0x228] ;  /* 0x00008a00ff107b82 */ /* 0x000f220000000a00 */
[----:B-1----:R-:W-:-:S07]  /*0080*/  SHF.L.U32 R0, R0, 0x1, RZ ;  /* 0x0000000100007819 */ /* 0x002fce00000006ff */
[----:B------:R-:W1:Y:S01]  /*0090*/  LDC.64 R8, c[0x0][0x238] ;  /* 0x00008e00ff087b82 */ /* 0x000e620000000a00 */
[----:B---3--:R-:W-:Y:S02]  /*00a0*/  SHF.R.S32.HI R3, RZ, 0x17, R5 ;  /* 0x00000017ff037819 */ /* 0x008fe40000011405 */
[----:B------:R-:W-:Y:S02]  /*00b0*/  LOP3.LUT R0, R0, 0xfe, RZ, 0xc0, !PT ;  /* 0x000000fe00007812 */ /* 0x000fe400078ec0ff */
[----:B------:R-:W-:Y:S02]  /*00c0*/  SGXT R3, R3, 0x1 ;  /* 0x000000010303781a */ /* 0x000fe40000000200 */
[----:B------:R-:W-:Y:S02]  /*00d0*/  LEA R0, R5, R0, 0x8 ;  /* 0x0000000005007211 */ /* 0x000fe400078e40ff */
[----:B------:R-:W3:Y:S02]  /*00e0*/  LDC.64 R4, c[0x0][0x240] ;  /* 0x00009000ff047b82 */ /* 0x000ee40000000a00 */
[----:B------:R-:W-:-:S04]  /*00f0*/  LEA.HI R3, R3, R0, RZ, 0x4 ;  /* 0x0000000003037211 */ /* 0x000fc800078f20ff */
[--C-:B------:R-:W-:Y:S02]  /*0100*/  SHF.R.S32.HI R7, RZ, 0x4, R3.reuse ;  /* 0x00000004ff077819 */ /* 0x100fe40000011403 */
[----:B------:R-:W-:-:S04]  /*0110*/  SHF.R.S32.HI R2, RZ, 0x1f, R3 ;  /* 0x0000001fff027819 */ /* 0x000fc80000011403 */
[----:B------:R-:W-:-:S04]  /*0120*/  LEA.HI R2, R2, R7, RZ, 0x8 ;  /* 0x0000000702027211 */ /* 0x000fc800078f40ff */
[----:B------:R-:W-:-:S04]  /*0130*/  LOP3.LUT R2, R2, 0xffffff00, RZ, 0xc0, !PT ;  /* 0xffffff0002027812 */ /* 0x000fc800078ec0ff */
[----:B------:R-:W-:Y:S02]  /*0140*/  IADD3 R7, R7, -R2, RZ ;  /* 0x8000000207077210 */ /* 0x000fe40007ffe0ff */
[----:B------:R-:W1:Y:S03]  /*0150*/  LDC.64 R2, c[0x0][0x210] ;  /* 0x00008400ff027b82 */ /* 0x000e660000000a00 */
[----:B--2---:R-:W-:-:S05]  /*0160*/  IMAD.WIDE R12, R7, 0x4, R12 ;  /* 0x00000004070c7825 */ /* 0x004fca00078e020c */
[----:B------:R5:W2:Y:S01]  /*0170*/  LDG.E.EL R6, desc[UR4][R12.64] ;  /* 0x000000040c067981 */ /* 0x000aa2000c2e1900 */
[----:B----4-:R-:W-:-:S05]  /*0180*/  IMAD.WIDE R14, R7, 0x4, R14 ;  /* 0x00000004070e7825 */ /* 0x010fca00078e020e */
[----:B------:R-:W4:Y:S01]  /*0190*/  LDG.E.EL R10, desc[UR4][R14.64] ;  /* 0x000000040e0a7981 */ /* 0x000f22000c2e1900 */
[----:B0-----:R-:W-:-:S04]  /*01a0*/  IMAD.WIDE R16, R7, 0x4, R16 ;  /* 0x0000000407107825 */ /* 0x001fc800078e0210 */
[C---:B-1----:R-:W-:Y:S01]  /*01b0*/  IMAD.WIDE R2, R0.reuse, 0x4, R2 ;  /* 0x0000000400027825 */ /* 0x042fe200078e0202 */
[----:B------:R-:W4:Y:S03]  /*01c0*/  LDG.E.EL R11, desc[UR4][R16.64] ;  /* 0x00000004100b7981 */ /* 0x000f26000c2e1900 */
[C---:B-----5:R-:W-:Y:S02]  /*01d0*/  IMAD.WIDE R12, R7.reuse, 0x4, R18 ;  /* 0x00000004070c7825 */ /* 0x060fe400078e0212 */
[----:B------:R-:W4:Y:S02]  /*01e0*/  LDG.E.64 R2, desc[UR4][R2.64] ;  /* 0x0000000402027981 */ /* 0x000f24000c1e1b00 */
[----:B------:R-:W-:Y:S02]  /*01f0*/  IMAD.WIDE R8, R0, 0x4, R8 ;  /* 0x0000000400087825 */ /* 0x000fe400078e0208 */
[----:B------:R0:W5:Y:S02]  /*0200*/  LDG.E.EL R12, desc[UR4][R12.64] ;  /* 0x000000040c0c7981 */ /* 0x000164000c2e1900 */
[----:B---3--:R-:W-:-:S02]  /*0210*/  IMAD.WIDE R18, R7, 0x4, R4 ;  /* 0x0000000407127825 */ /* 0x008fc400078e0204 */
[----:B------:R1:W3:Y:S04]  /*0220*/  LDG.E.64 R4, desc[UR4][R8.64] ;  /* 0x0000000408047981 */ /* 0x0002e8000c1e1b00 */
[----:B------:R-:W3:Y:S01]  /*0230*/  LDG.E.EL R18, desc[UR4][R18.64] ;  /* 0x0000000412127981 */ /* 0x000ee2000c2e1900 */
[----:B0-----:R-:W-:Y:S01]  /*0240*/  HFMA2.MMA R13, -RZ, RZ, 1.625, 0 ;  /* 0x3e800000ff0d7435 */ /* 0x001fe200000001ff */
[----:B-1----:R-:W0:Y:S02]  /*0250*/  LDC.64 R8, c[0x0][0x248] ;  /* 0x00009200ff087b82 */ /* 0x002e240000000a00 */
[----:B0-----:R-:W-:-:S04]  /*0260*/  IMAD.WIDE R8, R0, 0x4, R8 ;  /* 0x0000000400087825 */ /* 0x001fc800078e0208 */
[----:B--2---:R-:W-:Y:S02]  /*0270*/  FADD R20, R6, 9.9999997473787516356e-06 ;  /* 0x3727c5ac06147421 */ /* 0x004fe40000000000 */
[----:B------:R-:W0:Y:S02]  /*0280*/  LDC.64 R6, c[0x0][0x250] ;  /* 0x00009400ff067b82 */ /* 0x000e240000000a00 */
[----:B------:R-:W1:Y:S02]  /*0290*/  MUFU.SQRT R14, R20 ;  /* 0x00000014000e7308 */ /* 0x000e640000002000 */
[C---:B-1----:R-:W-:Y:S02]  /*02a0*/  FSETP.GT.AND P0, PT, R14.reuse, 8.50705917302346158658e+37, PT ;  /* 0x7e8000000e00780b */ /* 0x042fe40003f04000 */
[----:B------:R-:W-:-:S11]  /*02b0*/  FSETP.GEU.AND P1, PT, R14, 1.175494350822287508e-38, PT ;  /* 0x008000000e00780b */ /* 0x000fd60003f2e000 */
[----:B------:R-:W-:-:S04]  /*02c0*/  @P0 FMUL R14, R14, 0.25 ;  /* 0x3e8000000e0e0820 */ /* 0x000fc80000400000 */
[----:B------:R-:W-:-:S06]  /*02d0*/  @!P1 FMUL R14, R14, 16777216 ;  /* 0x4b8000000e0e9820 */ /* 0x000fcc0000400000 */
[----:B------:R-:W1:Y:S01]  /*02e0*/  MUFU.RCP R14, R14 ;  /* 0x0000000e000e7308 */ /* 0x000e620000001000 */
[----:B------:R-:W-:Y:S01]  /*02f0*/  FSEL R13, R13, 1, P0 ;  /* 0x3f8000000d0d7808 */ /* 0x000fe20000000000 */
[----:B----4-:R-:W-:-:S04]  /*0300*/  FADD R2, R2, -R10 ;  /* 0x8000000a02027221 */ /* 0x010fc80000000000 */
[----:B------:R-:W-:Y:S01]  /*0310*/  @!P1 FMUL R13, R13, 16777216 ;  /* 0x4b8000000d0d9820 */ /* 0x000fe20000400000 */
[----:B------:R-:W-:-:S03]  /*0320*/  FADD R3, R3, -R10 ;  /* 0x8000000a03037221 */ /* 0x000fc60000000000 */
[----:B-1----:R-:W-:-:S04]  /*0330*/  FMUL R13, R14, R13 ;  /* 0x0000000d0e0d7220 */ /* 0x002fc80000400000 */
[-C--:B------:R-:W-:Y:S01]  /*0340*/  FMUL R2, R2, R13.reuse ;  /* 0x0000000d02027220 */ /* 0x080fe20000400000 */
[----:B------:R-:W-:-:S03]  /*0350*/  FMUL R3, R3, R13 ;  /* 0x0000000d03037220 */ /* 0x000fc60000400000 */
[C-C-:B-----5:R-:W-:Y:S01]  /*0360*/  FFMA R13, R11.reuse, R2, R12.reuse ;  /* 0x000000020b0d7223 */ /* 0x160fe2000000000c */
[----:B------:R-:W-:-:S03]  /*0370*/  FFMA R12, R11, R3, R12 ;  /* 0x000000030b0c7223 */ /* 0x000fc6000000000c */
[----:B---3--:R-:W-:Y:S01]  /*0380*/  FADD R2, R4, R13 ;  /* 0x0000000d04027221 */ /* 0x008fe20000000000 */
[----:B------:R-:W-:Y:S01]  /*0390*/  FADD R3, R5, R12 ;  /* 0x0000000c05037221 */ /* 0x000fe20000000000 */
[----:B------:R-:W-:Y:S02]  /*03a0*/  FSETP.GT.AND P0, PT, R13, -R4, PT ;  /* 0x800000040d00720b */ /* 0x000fe40003f04000 */
[C---:B------:R-:W-:Y:S01]  /*03b0*/  FMUL R11, R18.reuse, R2 ;  /* 0x00000002120b7220 */ /* 0x040fe20000400000 */
[----:B------:R-:W-:Y:S01]  /*03c0*/  FMUL R18, R18, R3 ;  /* 0x0000000312127220 */ /* 0x000fe20000400000 */
[----:B------:R-:W-:Y:S01]  /*03d0*/  FSETP.GT.AND P1, PT, R12, -R5, PT ;  /* 0x800000050c00720b */ /* 0x000fe20003f24000 */
[----:B0-----:R-:W-:Y:S02]  /*03e0*/  IMAD.WIDE R6, R0, 0x4, R6 ;  /* 0x0000000400067825 */ /* 0x001fe400078e0206 */
[----:B------:R-:W-:Y:S02]  /*03f0*/  FSEL R4, R2, R11, P0 ;  /* 0x0000000b02047208 */ /* 0x000fe40000000000 */
[----:B------:R-:W-:Y:S01]  /*0400*/  FSEL R5, R3, R18, P1 ;  /* 0x0000001203057208 */ /* 0x000fe20000800000 */
[----:B------:R-:W-:Y:S04]  /*0410*/  STG.E.64 desc[UR4][R8.64], R2 ;  /* 0x0000000208007986 */ /* 0x000fe8000c101b04 */
[----:B------:R-:W-:Y:S01]  /*0420*/  STG.E.64 desc[UR4][R6.64], R4 ;  /* 0x0000000406007986 */ /* 0x000fe2000c101b04 */
[----:B------:R-:W-:Y:S05]  /*0430*/  EXIT ;  /* 0x000000000000794d */ /* 0x000fea0003800000 */
.L_x_0:
[----:B------:R-:W-:-:S00]  /*0440*/  BRA `(.L_x_0) ;  /* 0xfffffffc00fc7947 */ /* 0x000fc0000383ffff */
[----:B------:R-:W-:-:S00]  /*0450*/  NOP ;  /* 0x0000000000007918 */ /* 0x000fc00000000000 */
        /* <DEDUP_REMOVED lines=10> */
.L_x_1:


//--------------------- .nv.global.init           --------------------------
	.section	.nv.global.init,"aw",@progbits
.nv.global.init:
	.type		_$_str,@object
	.size		_$_str,(_$_str_$_2 - _$_str)
_$_str:
        /*0000*/ 	.byte	0x5f, 0x5f, 0x43, 0x55, 0x44, 0x41, 0x5f, 0x46, 0x54, 0x5a, 0x00
	.type		_$_str_$_2,@object
	.size		_$_str_$_2,(.L_1 - _$_str_$_2)
_$_str_$_2:
        /*000b*/ 	.byte	0x5f, 0x5f, 0x43, 0x55, 0x44, 0x41, 0x5f, 0x50, 0x52, 0x45, 0x43, 0x5f, 0x53, 0x51, 0x52, 0x54
        /*001b*/ 	.byte	0x00
.L_1:


//--------------------- .nv.constant0.triton_poi_fused__native_batch_norm_legit_no_training__prelu_kernel_add_27 --------------------------
	.section	.nv.constant0.triton_poi_fused__native_batch_norm_legit_no_training__prelu_kernel_add_27,"a",@progbits
	.sectionflags	@""
	.align	4
.nv.constant0.triton_poi_fused__native_batch_norm_legit_no_training__prelu_kernel_add_27:
	.zero		604
